	.target	sm_120a

	.elftype	@"ET_EXEC"


//--------------------- .note.nv.tkinfo           --------------------------
	.section	.note.nv.tkinfo,"",@"SHT_NOTE"
	.sectionflags	@"SHF_NOTE_NV_TKINFO"
	.tkinfo
        /*0018*/ 	.word	0x00000080
        /*0030*/ 	.string	""
        /*0030*/ 	.string	"ptxas"
        /*0030*/ 	.string	"Cuda compilation tools, release 12.8, V12.8.93"
        /*0030*/ 	.string	"Build cuda_12.8.r12.8/compiler.35583870_0"
        /*0030*/ 	.string	"-v  -lineinfo  -arch sm_120a "



//--------------------- .note.nv.cuver            --------------------------
	.section	.note.nv.cuver,"",@"SHT_NOTE"
	.sectionflags	@"SHF_NOTE_NV_CUVER"
        /*0018*/ 	.short	0x0001
        /*001a*/ 	.short	0x0078
        /*001c*/ 	.short	0x0001
        /*001e*/ 	.short	0x0000
        /*0020*/ 	.short	0x0001
        /*0022*/ 	.short	0x0000


//--------------------- .nv.info                  --------------------------
	.section	.nv.info,"",@"SHT_CUDA_INFO"
	.align	4


	//----- nvinfo : EIATTR_REGCOUNT
	.align		4
        /*0000*/ 	.byte	0x04, 0x2f
        /*0002*/ 	.short	(.L_1 - .L_0)
	.align		4
.L_0:
        /*0004*/ 	.word	index@(triton_per_fused_mean_1)
        /*0008*/ 	.word	0x00000020


	//----- nvinfo : EIATTR_FRAME_SIZE
	.align		4
.L_1:
        /*000c*/ 	.byte	0x04, 0x11
        /*000e*/ 	.short	(.L_3 - .L_2)
	.align		4
.L_2:
        /*0010*/ 	.word	index@(triton_per_fused_mean_1)
        /*0014*/ 	.word	0x00000000


	//----- nvinfo : EIATTR_MIN_STACK_SIZE
	.align		4
.L_3:
        /*0018*/ 	.byte	0x04, 0x12
        /*001a*/ 	.short	(.L_5 - .L_4)
	.align		4
.L_4:
        /*001c*/ 	.word	index@(triton_per_fused_mean_1)
        /*0020*/ 	.word	0x00000000
.L_5:


//--------------------- .nv.info.triton_per_fused_mean_1 --------------------------
	.section	.nv.info.triton_per_fused_mean_1,"",@"SHT_CUDA_INFO"
	.sectionflags	@""
	.align	4


	//----- nvinfo : EIATTR_CUDA_API_VERSION
	.align		4
        /*0000*/ 	.byte	0x04, 0x37
        /*0002*/ 	.short	(.L_7 - .L_6)
.L_6:
        /*0004*/ 	.word	0x00000080


	//----- nvinfo : EIATTR_KPARAM_INFO
	.align		4
.L_7:
        /*0008*/ 	.byte	0x04, 0x17
        /*000a*/ 	.short	(.L_9 - .L_8)
.L_8:
        /*000c*/ 	.word	0x00000000
        /*0010*/ 	.short	0x0004
        /*0012*/ 	.short	0x0018
        /*0014*/ 	.byte	0x00, 0xf4, 0x21, 0x00


	//----- nvinfo : EIATTR_KPARAM_INFO
	.align		4
.L_9:
        /*0018*/ 	.byte	0x04, 0x17
        /*001a*/ 	.short	(.L_11 - .L_10)
.L_10:
        /*001c*/ 	.word	0x00000000
        /*0020*/ 	.short	0x0003
        /*0022*/ 	.short	0x0014
        /*0024*/ 	.byte	0x00, 0xf0, 0x11, 0x00


	//----- nvinfo : EIATTR_KPARAM_INFO
	.align		4
.L_11:
        /*0028*/ 	.byte	0x04, 0x17
        /*002a*/ 	.short	(.L_13 - .L_12)
.L_12:
        /*002c*/ 	.word	0x00000000
        /*0030*/ 	.short	0x0002
        /*0032*/ 	.short	0x0010
        /*0034*/ 	.byte	0x00, 0xf0, 0x11, 0x00


	//----- nvinfo : EIATTR_KPARAM_INFO
	.align		4
.L_13:
        /*0038*/ 	.byte	0x04, 0x17
        /*003a*/ 	.short	(.L_15 - .L_14)
.L_14:
        /*003c*/ 	.word	0x00000000
        /*0040*/ 	.short	0x0001
        /*0042*/ 	.short	0x0008
        /*0044*/ 	.byte	0x00, 0xf4, 0x21, 0x00


	//----- nvinfo : EIATTR_KPARAM_INFO
	.align		4
.L_15:
        /*0048*/ 	.byte	0x04, 0x17
        /*004a*/ 	.short	(.L_17 - .L_16)
.L_16:
        /*004c*/ 	.word	0x00000000
        /*0050*/ 	.short	0x0000
        /*0052*/ 	.short	0x0000
        /*0054*/ 	.byte	0x00, 0xf4, 0x21, 0x00


	//----- nvinfo : EIATTR_SPARSE_MMA_MASK
	.align		4
.L_17:
        /*0058*/ 	.byte	0x03, 0x50
        /*005a*/ 	.short	0x0000


	//----- nvinfo : EIATTR_MAXREG_COUNT
	.align		4
        /*005c*/ 	.byte	0x03, 0x1b
        /*005e*/ 	.short	0x00ff


	//----- nvinfo : EIATTR_NUM_BARRIERS
	.align		4
        /*0060*/ 	.byte	0x02, 0x4c
        /*0062*/ 	.byte	0x01
	.zero		1


	//----- nvinfo : EIATTR_COOP_GROUP_MASK_REGIDS
	.align		4
        /*0064*/ 	.byte	0x04, 0x29
        /*0066*/ 	.short	(.L_19 - .L_18)


	//   ....[0]....
.L_18:
        /*0068*/ 	.word	0xffffffff


	//   ....[1]....
        /*006c*/ 	.word	0xffffffff


	//   ....[2]....
        /*0070*/ 	.word	0xffffffff


	//   ....[3]....
        /*0074*/ 	.word	0xffffffff


	//   ....[4]....
        /*0078*/ 	.word	0xffffffff


	//   ....[5]....
        /*007c*/ 	.word	0xffffffff


	//   ....[6]....
        /*0080*/ 	.word	0xffffffff


	//   ....[7]....
        /*0084*/ 	.word	0xffffffff


	//   ....[8]....
        /*0088*/ 	.word	0xffffffff


	//   ....[9]....
        /*008c*/ 	.word	0xffffffff


	//   ....[10]....
        /*0090*/ 	.word	0xffffffff


	//   ....[11]....
        /*0094*/ 	.word	0xffffffff


	//----- nvinfo : EIATTR_COOP_GROUP_INSTR_OFFSETS
	.align		4
.L_19:
        /*0098*/ 	.byte	0x04, 0x28
        /*009a*/ 	.short	(.L_21 - .L_20)


	//   ....[0]....
.L_20:
        /*009c*/ 	.word	0x00000490


	//   ....[1]....
        /*00a0*/ 	.word	0x000004a0


	//   ....[2]....
        /*00a4*/ 	.word	0x000004b0


	//   ....[3]....
        /*00a8*/ 	.word	0x000004c0


	//   ....[4]....
        /*00ac*/ 	.word	0x00000510


	//   ....[5]....
        /*00b0*/ 	.word	0x00000520


	//   ....[6]....
        /*00b4*/ 	.word	0x00000530


	//   ....[7]....
        /*00b8*/ 	.word	0x00000540


	//   ....[8]....
        /*00bc*/ 	.word	0x00000590


	//   ....[9]....
        /*00c0*/ 	.word	0x000005a0


	//   ....[10]....
        /*00c4*/ 	.word	0x000005b0


	//   ....[11]....
        /*00c8*/ 	.word	0x000005c0


	//----- nvinfo : EIATTR_VRC_CTA_INIT_COUNT
	.align		4
.L_21:
        /*00cc*/ 	.byte	0x02, 0x4a
	.zero		1
	.zero		1


	//----- nvinfo : EIATTR_EXIT_INSTR_OFFSETS
	.align		4
        /*00d0*/ 	.byte	0x04, 0x1c
        /*00d2*/ 	.short	(.L_23 - .L_22)


	//   ....[0]....
.L_22:
        /*00d4*/ 	.word	0x00000730


	//   ....[1]....
        /*00d8*/ 	.word	0x000007a0


	//----- nvinfo : EIATTR_REQNTID
	.align		4
.L_23:
        /*00dc*/ 	.byte	0x04, 0x10
        /*00de*/ 	.short	(.L_25 - .L_24)
.L_24:
        /*00e0*/ 	.word	0x00000100
        /*00e4*/ 	.word	0x00000001
        /*00e8*/ 	.word	0x00000001


	//----- nvinfo : EIATTR_CBANK_PARAM_SIZE
	.align		4
.L_25:
        /*00ec*/ 	.byte	0x03, 0x19
        /*00ee*/ 	.short	0x0020


	//----- nvinfo : EIATTR_PARAM_CBANK
	.align		4
        /*00f0*/ 	.byte	0x04, 0x0a
        /*00f2*/ 	.short	(.L_27 - .L_26)
	.align		4
.L_26:
        /*00f4*/ 	.word	index@(.nv.constant0.triton_per_fused_mean_1)
        /*00f8*/ 	.short	0x0380
        /*00fa*/ 	.short	0x0020


	//----- nvinfo : EIATTR_SW_WAR
	.align		4
.L_27:
        /*00fc*/ 	.byte	0x04, 0x36
        /*00fe*/ 	.short	(.L_29 - .L_28)
.L_28:
        /*0100*/ 	.word	0x00000000
.L_29:


//--------------------- .nv.compat                --------------------------
	.section	.nv.compat,"",@"SHT_CUDA_COMPAT_INFO"
	.align	4
        /*0000*/ 	.byte	0x02, 0x02, 0x01, 0x00, 0x02, 0x05, 0x05, 0x00, 0x02, 0x03, 0x00, 0x00, 0x02, 0x06, 0x01, 0x00


//--------------------- .nv.callgraph             --------------------------
	.section	.nv.callgraph,"",@"SHT_CUDA_CALLGRAPH"
	.align	4
	.sectionentsize	8
	.align		4
        /*0000*/ 	.word	0x00000000
	.align		4
        /*0004*/ 	.word	0xffffffff
	.align		4
        /*0008*/ 	.word	0x00000000
	.align		4
        /*000c*/ 	.word	0xfffffffe
	.align		4
        /*0010*/ 	.word	0x00000000
	.align		4
        /*0014*/ 	.word	0xfffffffd
	.align		4
        /*0018*/ 	.word	0x00000000
	.align		4
        /*001c*/ 	.word	0xfffffffc


//--------------------- .text.triton_per_fused_mean_1 --------------------------
	.section	.text.triton_per_fused_mean_1,"ax",@progbits
	.align	128
        .global         triton_per_fused_mean_1
        .type           triton_per_fused_mean_1,@function
        .size           triton_per_fused_mean_1,(.L_x_1 - triton_per_fused_mean_1)
        .other          triton_per_fused_mean_1,@"STO_CUDA_ENTRY STV_DEFAULT"
triton_per_fused_mean_1:
.text.triton_per_fused_mean_1:
[----:B------:R-:W0:Y:S01]  /*0000*/  LDC R1, c[0x0][0x37c] ;  /* 0x0000df00ff017b82 */ /* 0x000e220000000800 */
[----:B------:R-:W1:Y:S07]  /*0010*/  S2R R0, SR_TID.X ;  /* 0x0000000000007919 */ /* 0x000e6e0000002100 */
[----:B------:R-:W2:Y:S01]  /*0020*/  LDC.64 R16, c[0x0][0x380] ;  /* 0x0000e000ff107b82 */ /* 0x000ea20000000a00 */
[----:B------:R-:W3:Y:S01]  /*0030*/  LDCU.64 UR6, c[0x0][0x358] ;  /* 0x00006b00ff0677ac */ /* 0x000ee20008000a00 */
[----:B------:R-:W-:Y:S01]  /*0040*/  CS2R R8, SRZ ;  /* 0x0000000000087805 */ /* 0x000fe2000001ff00 */
[----:B------:R-:W4:Y:S01]  /*0050*/  S2R R3, SR_CTAID.X ;  /* 0x0000000000037919 */ /* 0x000f220000002500 */
[----:B------:R-:W-:Y:S01]  /*0060*/  CS2R R10, SRZ ;  /* 0x00000000000a7805 */ /* 0x000fe2000001ff00 */
[----:B------:R-:W-:Y:S01]  /*0070*/  CS2R R12, SRZ ;  /* 0x00000000000c7805 */ /* 0x000fe2000001ff00 */
[----:B------:R-:W-:Y:S01]  /*0080*/  CS2R R14, SRZ ;  /* 0x00000000000e7805 */ /* 0x000fe2000001ff00 */
[----:B-1----:R-:W-:-:S02]  /*0090*/  SHF.R.U32.HI R5, RZ, 0x5, R0 ;  /* 0x00000005ff057819 */ /* 0x002fc40000011600 */
[C---:B------:R-:W-:Y:S02]  /*00a0*/  LOP3.LUT P0, R4, R0.reuse, 0x80, RZ, 0xc0, !PT ;  /* 0x0000008000047812 */ /* 0x040fe4000780c0ff */
[----:B----4-:R-:W-:Y:S02]  /*00b0*/  SHF.L.U32 R3, R3, 0x7, RZ ;  /* 0x0000000703037819 */ /* 0x010fe400000006ff */
[----:B------:R-:W-:Y:S02]  /*00c0*/  SHF.L.U32 R2, R0, 0x2, RZ ;  /* 0x0000000200027819 */ /* 0x000fe400000006ff */
[----:B------:R-:W-:Y:S02]  /*00d0*/  SGXT.U32 R5, R5, 0x2 ;  /* 0x000000020505781a */ /* 0x000fe40000000000 */
[----:B------:R-:W-:Y:S02]  /*00e0*/  SHF.R.U32.HI R6, RZ, 0x5, R4 ;  /* 0x00000005ff067819 */ /* 0x000fe40000011604 */
[----:B------:R-:W-:-:S02]  /*00f0*/  LOP3.LUT R4, R3, 0x7c, R2, 0xf8, !PT ;  /* 0x0000007c03047812 */ /* 0x000fc400078ef802 */
[----:B------:R-:W-:-:S03]  /*0100*/  LOP3.LUT R5, R5, R6, RZ, 0xfc, !PT ;  /* 0x0000000605057212 */ /* 0x000fc600078efcff */
[----:B------:R-:W-:Y:S01]  /*0110*/  ISETP.GE.AND P2, PT, R4, 0x1400, PT ;  /* 0x000014000400780c */ /* 0x000fe20003f46270 */
[C---:B------:R-:W-:Y:S01]  /*0120*/  LOP3.LUT R6, R5.reuse, 0x18, RZ, 0xfc, !PT ;  /* 0x0000001805067812 */ /* 0x040fe200078efcff */
[----:B------:R-:W-:Y:S01]  /*0130*/  IMAD R19, R5, 0x1400, R4 ;  /* 0x0000140005137824 */ /* 0x000fe200078e0204 */
[----:B------:R-:W-:-:S03]  /*0140*/  CS2R R4, SRZ ;  /* 0x0000000000047805 */ /* 0x000fc6000001ff00 */
[----:B------:R-:W-:Y:S01]  /*0150*/  ISETP.LT.U32.AND P1, PT, R6, 0x1b, !P2 ;  /* 0x0000001b0600780c */ /* 0x000fe20005721070 */
[C---:B------:R-:W-:Y:S01]  /*0160*/  IADD3 R23, PT, PT, R19.reuse, 0xa000, RZ ;  /* 0x0000a00013177810 */ /* 0x040fe20007ffe0ff */
[----:B------:R-:W-:Y:S01]  /*0170*/  CS2R R6, SRZ ;  /* 0x0000000000067805 */ /* 0x000fe2000001ff00 */
[C-C-:B--2---:R-:W-:Y:S01]  /*0180*/  IMAD.WIDE R20, R19.reuse, 0x4, R16.reuse ;  /* 0x0000000413147825 */ /* 0x144fe200078e0210 */
[C---:B------:R-:W-:Y:S02]  /*0190*/  IADD3 R25, PT, PT, R19.reuse, 0x14000, RZ ;  /* 0x0001400013197810 */ /* 0x040fe40007ffe0ff */
[----:B------:R-:W-:Y:S01]  /*01a0*/  IADD3 R27, PT, PT, R19, 0x1e000, RZ ;  /* 0x0001e000131b7810 */ /* 0x000fe20007ffe0ff */
[--C-:B------:R-:W-:Y:S01]  /*01b0*/  IMAD.WIDE R22, R23, 0x4, R16.reuse ;  /* 0x0000000417167825 */ /* 0x100fe200078e0210 */
[----:B---3--:R-:W2:Y:S03]  /*01c0*/  @!P2 LDG.E.128 R4, desc[UR6][R20.64] ;  /* 0x000000061404a981 */ /* 0x008ea6000c1e1d00 */
[----:B------:R-:W-:Y:S01]  /*01d0*/  IMAD.WIDE R24, R25, 0x4, R16 ;  /* 0x0000000419187825 */ /* 0x000fe200078e0210 */
[----:B------:R-:W2:Y:S01]  /*01e0*/  @!P2 LDG.E.128 R8, desc[UR6][R22.64] ;  /* 0x000000061608a981 */ /* 0x000ea2000c1e1d00 */
[----:B------:R-:W-:-:S02]  /*01f0*/  CS2R R18, SRZ ;  /* 0x0000000000127805 */ /* 0x000fc4000001ff00 */
[----:B------:R-:W-:Y:S01]  /*0200*/  IMAD.WIDE R26, R27, 0x4, R16 ;  /* 0x000000041b1a7825 */ /* 0x000fe200078e0210 */
[----:B------:R-:W3:Y:S01]  /*0210*/  @!P2 LDG.E.128 R12, desc[UR6][R24.64] ;  /* 0x00000006180ca981 */ /* 0x000ee2000c1e1d00 */
[----:B------:R-:W-:-:S06]  /*0220*/  CS2R R16, SRZ ;  /* 0x0000000000107805 */ /* 0x000fcc000001ff00 */
[----:B------:R-:W4:Y:S01]  /*0230*/  @P1 LDG.E.128 R16, desc[UR6][R26.64] ;  /* 0x000000061a101981 */ /* 0x000f22000c1e1d00 */
[----:B------:R-:W1:Y:S01]  /*0240*/  S2UR UR5, SR_CgaCtaId ;  /* 0x00000000000579c3 */ /* 0x000e620000008800 */
[----:B------:R-:W-:Y:S02]  /*0250*/  UMOV UR4, 0x400 ;  /* 0x0000040000047882 */ /* 0x000fe40000000000 */
[----:B-1----:R-:W-:Y:S01]  /*0260*/  ULEA UR4, UR5, UR4, 0x18 ;  /* 0x0000000405047291 */ /* 0x002fe2000f8ec0ff */
[----:B--2---:R-:W-:Y:S01]  /*0270*/  FADD R29, R8, R4 ;  /* 0x00000004081d7221 */ /* 0x004fe20000000000 */
[----:B------:R-:W-:Y:S01]  /*0280*/  FADD R4, R9, R5 ;  /* 0x0000000509047221 */ /* 0x000fe20000000000 */
[----:B------:R-:W-:Y:S01]  /*0290*/  FADD R5, R10, R6 ;  /* 0x000000060a057221 */ /* 0x000fe20000000000 */
[----:B------:R-:W-:Y:S01]  /*02a0*/  FADD R6, R11, R7 ;  /* 0x000000070b067221 */ /* 0x000fe20000000000 */
[----:B---3--:R-:W-:Y:S01]  /*02b0*/  FADD R12, R29, R12 ;  /* 0x0000000c1d0c7221 */ /* 0x008fe20000000000 */
[----:B------:R-:W-:Y:S01]  /*02c0*/  FADD R13, R4, R13 ;  /* 0x0000000d040d7221 */ /* 0x000fe20000000000 */
[----:B------:R-:W-:Y:S01]  /*02d0*/  FADD R14, R5, R14 ;  /* 0x0000000e050e7221 */ /* 0x000fe20000000000 */
[----:B------:R-:W-:Y:S01]  /*02e0*/  FADD R15, R6, R15 ;  /* 0x0000000f060f7221 */ /* 0x000fe20000000000 */
[----:B------:R-:W-:-:S02]  /*02f0*/  SHF.R.U32.HI R5, RZ, 0x3, R0 ;  /* 0x00000003ff057819 */ /* 0x000fc40000011600 */
[----:B------:R-:W-:Y:S02]  /*0300*/  LOP3.LUT R4, R2, 0x7c, RZ, 0xc0, !PT ;  /* 0x0000007c02047812 */ /* 0x000fe400078ec0ff */
[----:B------:R-:W-:Y:S01]  /*0310*/  LOP3.LUT R10, R5, 0x1c, RZ, 0xc0, !PT ;  /* 0x0000001c050a7812 */ /* 0x000fe200078ec0ff */
[----:B----4-:R-:W-:Y:S01]  /*0320*/  FSEL R16, R16, RZ, P1 ;  /* 0x000000ff10107208 */ /* 0x010fe20000800000 */
[----:B------:R-:W-:Y:S01]  /*0330*/  FSEL R17, R17, RZ, P1 ;  /* 0x000000ff11117208 */ /* 0x000fe20000800000 */
[----:B------:R-:W-:Y:S01]  /*0340*/  FSEL R18, R18, RZ, P1 ;  /* 0x000000ff12127208 */ /* 0x000fe20000800000 */
[----:B------:R-:W-:Y:S01]  /*0350*/  FSEL R19, R19, RZ, P1 ;  /* 0x000000ff13137208 */ /* 0x000fe20000800000 */
[----:B------:R-:W-:Y:S01]  /*0360*/  FSEL R7, R12, RZ, !P2 ;  /* 0x000000ff0c077208 */ /* 0x000fe20005000000 */
[----:B------:R-:W-:Y:S01]  /*0370*/  LEA R5, R4, UR4, 0x5 ;  /* 0x0000000404057c11 */ /* 0x000fe2000f8e28ff */
[----:B------:R-:W-:Y:S01]  /*0380*/  FSEL R6, R13, RZ, !P2 ;  /* 0x000000ff0d067208 */ /* 0x000fe20005000000 */
[----:B------:R-:W-:Y:S01]  /*0390*/  FSEL R9, R14, RZ, !P2 ;  /* 0x000000ff0e097208 */ /* 0x000fe20005000000 */
[----:B------:R-:W-:Y:S01]  /*03a0*/  FSEL R8, R15, RZ, !P2 ;  /* 0x000000ff0f087208 */ /* 0x000fe20005000000 */
[----:B------:R-:W-:Y:S01]  /*03b0*/  FADD R7, R16, R7 ;  /* 0x0000000710077221 */ /* 0x000fe20000000000 */
[----:B------:R-:W-:Y:S01]  /*03c0*/  IADD3 R10, PT, PT, R5, R10, RZ ;  /* 0x0000000a050a7210 */ /* 0x000fe20007ffe0ff */
[----:B------:R-:W-:Y:S01]  /*03d0*/  FADD R6, R17, R6 ;  /* 0x0000000611067221 */ /* 0x000fe20000000000 */
[----:B------:R-:W-:Y:S01]  /*03e0*/  FADD R9, R18, R9 ;  /* 0x0000000912097221 */ /* 0x000fe20000000000 */
[----:B------:R-:W-:-:S02]  /*03f0*/  FADD R8, R19, R8 ;  /* 0x0000000813087221 */ /* 0x000fc40000000000 */
[----:B------:R-:W-:Y:S04]  /*0400*/  STS [R10], R7 ;  /* 0x000000070a007388 */ /* 0x000fe80000000800 */
[----:B------:R-:W-:Y:S04]  /*0410*/  STS [R10+0x20], R6 ;  /* 0x000020060a007388 */ /* 0x000fe80000000800 */
[----:B------:R-:W-:Y:S04]  /*0420*/  STS [R10+0x40], R9 ;  /* 0x000040090a007388 */ /* 0x000fe80000000800 */
[----:B------:R-:W-:Y:S01]  /*0430*/  STS [R10+0x60], R8 ;  /* 0x000060080a007388 */ /* 0x000fe20000000800 */
[----:B------:R-:W-:Y:S06]  /*0440*/  BAR.SYNC.DEFER_BLOCKING 0x0 ;  /* 0x0000000000007b1d */ /* 0x000fec0000010000 */
[----:B------:R-:W1:Y:S04]  /*0450*/  LDS R11, [R2+UR4] ;  /* 0x00000004020b7984 */ /* 0x000e680008000800 */
[----:B------:R-:W2:Y:S04]  /*0460*/  LDS R13, [R2+UR4+0x400] ;  /* 0x00040004020d7984 */ /* 0x000ea80008000800 */
[----:B------:R-:W3:Y:S04]  /*0470*/  LDS R15, [R2+UR4+0x800] ;  /* 0x00080004020f7984 */ /* 0x000ee80008000800 */
[----:B------:R-:W4:Y:S04]  /*0480*/  LDS R18, [R2+UR4+0xc00] ;  /* 0x000c000402127984 */ /* 0x000f280008000800 */
[----:B-1----:R-:W1:Y:S04]  /*0490*/  SHFL.BFLY PT, R12, R11, 0x4, 0x1f ;  /* 0x0c801f000b0c7f89 */ /* 0x002e6800000e0000 */
[----:B--2---:R-:W2:Y:S04]  /*04a0*/  SHFL.BFLY PT, R14, R13, 0x4, 0x1f ;  /* 0x0c801f000d0e7f89 */ /* 0x004ea800000e0000 */
[----:B---3--:R-:W3:Y:S04]  /*04b0*/  SHFL.BFLY PT, R16, R15, 0x4, 0x1f ;  /* 0x0c801f000f107f89 */ /* 0x008ee800000e0000 */
[----:B----4-:R-:W4:Y:S01]  /*04c0*/  SHFL.BFLY PT, R7, R18, 0x4, 0x1f ;  /* 0x0c801f0012077f89 */ /* 0x010f2200000e0000 */
[----:B-1----:R-:W-:Y:S01]  /*04d0*/  FADD R12, R11, R12 ;  /* 0x0000000c0b0c7221 */ /* 0x002fe20000000000 */
[----:B--2---:R-:W-:Y:S01]  /*04e0*/  FADD R14, R13, R14 ;  /* 0x0000000e0d0e7221 */ /* 0x004fe20000000000 */
[----:B---3--:R-:W-:Y:S01]  /*04f0*/  FADD R16, R15, R16 ;  /* 0x000000100f107221 */ /* 0x008fe20000000000 */
[----:B----4-:R-:W-:-:S03]  /*0500*/  FADD R19, R18, R7 ;  /* 0x0000000712137221 */ /* 0x010fc60000000000 */
[----:B------:R-:W1:Y:S04]  /*0510*/  SHFL.BFLY PT, R9, R14, 0x2, 0x1f ;  /* 0x0c401f000e097f89 */ /* 0x000e6800000e0000 */
[----:B------:R-:W2:Y:S04]  /*0520*/  SHFL.BFLY PT, R7, R12, 0x2, 0x1f ;  /* 0x0c401f000c077f89 */ /* 0x000ea800000e0000 */
[----:B------:R-:W3:Y:S04]  /*0530*/  SHFL.BFLY PT, R17, R16, 0x2, 0x1f ;  /* 0x0c401f0010117f89 */ /* 0x000ee800000e0000 */
[----:B------:R-:W4:Y:S01]  /*0540*/  SHFL.BFLY PT, R6, R19, 0x2, 0x1f ;  /* 0x0c401f0013067f89 */ /* 0x000f2200000e0000 */
[----:B-1----:R-:W-:Y:S01]  /*0550*/  FADD R9, R14, R9 ;  /* 0x000000090e097221 */ /* 0x002fe20000000000 */
[----:B--2---:R-:W-:Y:S01]  /*0560*/  FADD R7, R12, R7 ;  /* 0x000000070c077221 */ /* 0x004fe20000000000 */
[----:B---3--:R-:W-:Y:S01]  /*0570*/  FADD R17, R16, R17 ;  /* 0x0000001110117221 */ /* 0x008fe20000000000 */
[----:B----4-:R-:W-:-:S02]  /*0580*/  FADD R11, R19, R6 ;  /* 0x00000006130b7221 */ /* 0x010fc40000000000 */
[----:B------:R-:W1:Y:S04]  /*0590*/  SHFL.BFLY PT, R8, R9, 0x1, 0x1f ;  /* 0x0c201f0009087f89 */ /* 0x000e6800000e0000 */
[----:B------:R-:W2:Y:S04]  /*05a0*/  SHFL.BFLY PT, R6, R7, 0x1, 0x1f ;  /* 0x0c201f0007067f89 */ /* 0x000ea800000e0000 */
[----:B------:R-:W3:Y:S04]  /*05b0*/  SHFL.BFLY PT, R10, R17, 0x1, 0x1f ;  /* 0x0c201f00110a7f89 */ /* 0x000ee800000e0000 */
[----:B------:R-:W4:Y:S01]  /*05c0*/  SHFL.BFLY PT, R12, R11, 0x1, 0x1f ;  /* 0x0c201f000b0c7f89 */ /* 0x000f2200000e0000 */
[----:B------:R-:W-:Y:S01]  /*05d0*/  LOP3.LUT P1, RZ, R0, 0x7, RZ, 0xc0, !PT ;  /* 0x0000000700ff7812 */ /* 0x000fe2000782c0ff */
[----:B-1----:R-:W-:Y:S01]  /*05e0*/  FADD R15, R9, R8 ;  /* 0x00000008090f7221 */ /* 0x002fe20000000000 */
[----:B--2---:R-:W-:Y:S01]  /*05f0*/  FADD R13, R7, R6 ;  /* 0x00000006070d7221 */ /* 0x004fe20000000000 */
[----:B---3--:R-:W-:Y:S01]  /*0600*/  FADD R19, R17, R10 ;  /* 0x0000000a11137221 */ /* 0x008fe20000000000 */
[----:B----4-:R-:W-:-:S09]  /*0610*/  FADD R21, R11, R12 ;  /* 0x0000000c0b157221 */ /* 0x010fd20000000000 */
[----:B------:R-:W-:Y:S04]  /*0620*/  @!P1 STS [R2+UR4], R13 ;  /* 0x0000000d02009988 */ /* 0x000fe80008000804 */
[----:B------:R-:W-:Y:S04]  /*0630*/  @!P1 STS [R2+UR4+0x400], R15 ;  /* 0x0004000f02009988 */ /* 0x000fe80008000804 */
[----:B------:R-:W-:Y:S04]  /*0640*/  @!P1 STS [R2+UR4+0x800], R19 ;  /* 0x0008001302009988 */ /* 0x000fe80008000804 */
[----:B------:R-:W-:Y:S01]  /*0650*/  @!P1 STS [R2+UR4+0xc00], R21 ;  /* 0x000c001502009988 */ /* 0x000fe20008000804 */
[----:B------:R-:W-:Y:S06]  /*0660*/  BAR.SYNC.DEFER_BLOCKING 0x0 ;  /* 0x0000000000007b1d */ /* 0x000fec0000010000 */
[----:B------:R-:W-:Y:S04]  /*0670*/  LDS R8, [R5] ;  /* 0x0000000005087984 */ /* 0x000fe80000000800 */
[----:B------:R-:W-:Y:S04]  /*0680*/  LDS R9, [R5+0x20] ;  /* 0x0000200005097984 */ /* 0x000fe80000000800 */
[----:B------:R-:W-:Y:S04]  /*0690*/  LDS R10, [R5+0x40] ;  /* 0x00004000050a7984 */ /* 0x000fe80000000800 */
[----:B------:R-:W1:Y:S01]  /*06a0*/  LDS R11, [R5+0x60] ;  /* 0x00006000050b7984 */ /* 0x000e620000000800 */
[----:B------:R-:W-:Y:S01]  /*06b0*/  IMAD R4, R4, -0x1c, R5 ;  /* 0xffffffe404047824 */ /* 0x000fe200078e0205 */
[----:B------:R-:W-:Y:S01]  /*06c0*/  BAR.SYNC.DEFER_BLOCKING 0x0 ;  /* 0x0000000000007b1d */ /* 0x000fe20000010000 */
[----:B------:R-:W-:-:S05]  /*06d0*/  LOP3.LUT R7, R3, 0x7f, R0, 0xf8, !PT ;  /* 0x0000007f03077812 */ /* 0x000fca00078ef800 */
[----:B------:R-:W-:Y:S01]  /*06e0*/  ISETP.LT.AND P0, PT, R7, 0x1400, !P0 ;  /* 0x000014000700780c */ /* 0x000fe20004701270 */
[----:B------:R-:W-:-:S04]  /*06f0*/  LOP3.LUT R0, R0, 0x7f, RZ, 0xc0, !PT ;  /* 0x0000007f00007812 */ /* 0x000fc800078ec0ff */
[----:B------:R-:W-:Y:S01]  /*0700*/  LEA R0, R0, UR4, 0x2 ;  /* 0x0000000400007c11 */ /* 0x000fe2000f8e10ff */
[----:B-1----:R1:W-:Y:S01]  /*0710*/  STS.128 [R4], R8 ;  /* 0x0000000804007388 */ /* 0x0023e20000000c00 */
[----:B------:R-:W-:Y:S06]  /*0720*/  BAR.SYNC.DEFER_BLOCKING 0x0 ;  /* 0x0000000000007b1d */ /* 0x000fec0000010000 */
[----:B0-----:R-:W-:Y:S05]  /*0730*/  @!P0 EXIT ;  /* 0x000000000000894d */ /* 0x001fea0003800000 */
[----:B------:R-:W0:Y:S01]  /*0740*/  LDS R0, [R0] ;  /* 0x0000000000007984 */ /* 0x000e220000000800 */
[----:B------:R-:W2:Y:S02]  /*0750*/  LDC.64 R2, c[0x0][0x388] ;  /* 0x0000e200ff027b82 */ /* 0x000ea40000000a00 */
[----:B--2---:R-:W-:-:S04]  /*0760*/  IMAD.WIDE R2, R7, 0x2, R2 ;  /* 0x0000000207027825 */ /* 0x004fc800078e0202 */
[----:B01----:R-:W-:-:S05]  /*0770*/  FMUL R4, R0, 1.8601191186462529004e-05 ;  /* 0x379c09c100047820 */ /* 0x003fca0000400000 */
[----:B------:R-:W-:-:S05]  /*0780*/  F2FP.BF16.F32.PACK_AB R4, RZ, R4 ;  /* 0x00000004ff04723e */ /* 0x000fca00000010ff */
[----:B------:R-:W-:Y:S01]  /*0790*/  STG.E.U16 desc[UR6][R2.64], R4 ;  /* 0x0000000402007986 */ /* 0x000fe2000c101506 */
[----:B------:R-:W-:Y:S05]  /*07a0*/  EXIT ;  /* 0x000000000000794d */ /* 0x000fea0003800000 */
.L_x_0:
[----:B------:R-:W-:-:S00]  /*07b0*/  BRA `(.L_x_0) ;  /* 0xfffffffc00fc7947 */ /* 0x000fc0000383ffff */
[----:B------:R-:W-:-:S00]  /*07c0*/  NOP ;  /* 0x0000000000007918 */ /* 0x000fc00000000000 */
        /* <DEDUP_REMOVED lines=11> */
.L_x_1:


//--------------------- .nv.shared.triton_per_fused_mean_1 --------------------------
	.section	.nv.shared.triton_per_fused_mean_1,"aw",@nobits
	.sectionflags	@""
	.align	16
	.zero		1024


//--------------------- .nv.shared.reserved.0     --------------------------
	.section	.nv.shared.reserved.0,"aw",@nobits
	.weak		__nv_reservedSMEM_offset_0_alias
	.size		__nv_reservedSMEM_offset_0_alias, 0, 64
	.other		__nv_reservedSMEM_offset_0_alias,@"STO_CUDA_RESERVED_SHARED STV_DEFAULT"
__nv_reservedSMEM_offset_0_alias:
	.zero		0
	.zero		64


//--------------------- .nv.constant0.triton_per_fused_mean_1 --------------------------
	.section	.nv.constant0.triton_per_fused_mean_1,"a",@progbits
	.sectionflags	@""
	.align	4
.nv.constant0.triton_per_fused_mean_1:
	.zero		928


//--------------------- SYMBOLS --------------------------

	.type		.nv.reservedSmem.offset0,@object
	.size		.nv.reservedSmem.offset0,0x4
	.type		.nv.reservedSmem.cap,@object
	.size		.nv.reservedSmem.cap,0x4
